	.headerflags	@"EF_CUDA_TEXMODE_UNIFIED EF_CUDA_64BIT_ADDRESS EF_CUDA_ACCELERATORS EF_CUDA_SM90 EF_CUDA_VIRTUAL_SM(EF_CUDA_SM90)"
	.elftype	@"ET_EXEC"


//--------------------- .nv.info                  --------------------------
	.section	.nv.info,"",@"SHT_CUDA_INFO"
	.align	4


	//----- nvinfo : EIATTR_REGCOUNT
	.align		4
        /*0000*/ 	.byte	0x04, 0x2f
        /*0002*/ 	.short	(.L_1 - .L_0)
	.align		4
.L_0:
        /*0004*/ 	.word	index@(triton_mm)
        /*0008*/ 	.word	0x0000002f


	//----- nvinfo : EIATTR_MIN_STACK_SIZE
	.align		4
.L_1:
        /*000c*/ 	.byte	0x04, 0x12
        /*000e*/ 	.short	(.L_3 - .L_2)
	.align		4
.L_2:
        /*0010*/ 	.word	index@(triton_mm)
        /*0014*/ 	.word	0x00000000


	//----- nvinfo : EIATTR_FRAME_SIZE
	.align		4
.L_3:
        /*0018*/ 	.byte	0x04, 0x11
        /*001a*/ 	.short	(.L_5 - .L_4)
	.align		4
.L_4:
        /*001c*/ 	.word	index@(triton_mm)
        /*0020*/ 	.word	0x00000000


	//----- nvinfo : EIATTR_MIN_STACK_SIZE
	.align		4
.L_5:
        /*0024*/ 	.byte	0x04, 0x12
        /*0026*/ 	.short	(.L_7 - .L_6)
	.align		4
.L_6:
        /*0028*/ 	.word	index@(triton_mm)
        /*002c*/ 	.word	0x00000000
.L_7:


//--------------------- .nv.info.triton_mm        --------------------------
	.section	.nv.info.triton_mm,"",@"SHT_CUDA_INFO"
	.sectionflags	@""
	.align	4


	//----- nvinfo : EIATTR_CUDA_API_VERSION
	.align		4
        /*0000*/ 	.byte	0x04, 0x37
        /*0002*/ 	.short	(.L_9 - .L_8)
.L_8:
        /*0004*/ 	.word	0x0000007c


	//----- nvinfo : EIATTR_KPARAM_INFO
	.align		4
.L_9:
        /*0008*/ 	.byte	0x04, 0x17
        /*000a*/ 	.short	(.L_11 - .L_10)
.L_10:
        /*000c*/ 	.word	0x00000000
        /*0010*/ 	.short	0x0003
        /*0012*/ 	.short	0x0018
        /*0014*/ 	.byte	0x00, 0xf0, 0x11, 0x00


	//----- nvinfo : EIATTR_KPARAM_INFO
	.align		4
.L_11:
        /*0018*/ 	.byte	0x04, 0x17
        /*001a*/ 	.short	(.L_13 - .L_12)
.L_12:
        /*001c*/ 	.word	0x00000000
        /*0020*/ 	.short	0x0002
        /*0022*/ 	.short	0x0010
        /*0024*/ 	.byte	0x00, 0xf0, 0x21, 0x00


	//----- nvinfo : EIATTR_KPARAM_INFO
	.align		4
.L_13:
        /*0028*/ 	.byte	0x04, 0x17
        /*002a*/ 	.short	(.L_15 - .L_14)
.L_14:
        /*002c*/ 	.word	0x00000000
        /*0030*/ 	.short	0x0001
        /*0032*/ 	.short	0x0008
        /*0034*/ 	.byte	0x00, 0xf0, 0x21, 0x00


	//----- nvinfo : EIATTR_KPARAM_INFO
	.align		4
.L_15:
        /*0038*/ 	.byte	0x04, 0x17
        /*003a*/ 	.short	(.L_17 - .L_16)
.L_16:
        /*003c*/ 	.word	0x00000000
        /*0040*/ 	.short	0x0000
        /*0042*/ 	.short	0x0000
        /*0044*/ 	.byte	0x00, 0xf0, 0x21, 0x00


	//----- nvinfo : EIATTR_SPARSE_MMA_MASK
	.align		4
.L_17:
        /*0048*/ 	.byte	0x03, 0x50
        /*004a*/ 	.short	0x0000


	//----- nvinfo : EIATTR_MAXREG_COUNT
	.align		4
        /*004c*/ 	.byte	0x03, 0x1b
        /*004e*/ 	.short	0x00ff


	//----- nvinfo : EIATTR_COOP_GROUP_MASK_REGIDS
	.align		4
        /*0050*/ 	.byte	0x04, 0x29
        /*0052*/ 	.short	(.L_19 - .L_18)


	//   ....[0]....
.L_18:
        /*0054*/ 	.word	0xffffffff


	//----- nvinfo : EIATTR_COOP_GROUP_INSTR_OFFSETS
	.align		4
.L_19:
        /*0058*/ 	.byte	0x04, 0x28
        /*005a*/ 	.short	(.L_21 - .L_20)


	//   ....[0]....
.L_20:
        /*005c*/ 	.word	0x00000c70


	//----- nvinfo : EIATTR_EXIT_INSTR_OFFSETS
	.align		4
.L_21:
        /*0060*/ 	.byte	0x04, 0x1c
        /*0062*/ 	.short	(.L_23 - .L_22)


	//   ....[0]....
.L_22:
        /*0064*/ 	.word	0x00001220


	//   ....[1]....
        /*0068*/ 	.word	0x00001270


	//----- nvinfo : EIATTR_MAX_THREADS
	.align		4
.L_23:
        /*006c*/ 	.byte	0x04, 0x05
        /*006e*/ 	.short	(.L_25 - .L_24)
.L_24:
        /*0070*/ 	.word	0x00000100
        /*0074*/ 	.word	0x00000001
        /*0078*/ 	.word	0x00000001


	//----- nvinfo : EIATTR_CBANK_PARAM_SIZE
	.align		4
.L_25:
        /*007c*/ 	.byte	0x03, 0x19
        /*007e*/ 	.short	0x001c


	//----- nvinfo : EIATTR_PARAM_CBANK
	.align		4
        /*0080*/ 	.byte	0x04, 0x0a
        /*0082*/ 	.short	(.L_27 - .L_26)
	.align		4
.L_26:
        /*0084*/ 	.word	index@(.nv.constant0.triton_mm)
        /*0088*/ 	.short	0x0210
        /*008a*/ 	.short	0x001c


	//----- nvinfo : EIATTR_SW_WAR
	.align		4
.L_27:
        /*008c*/ 	.byte	0x04, 0x36
        /*008e*/ 	.short	(.L_29 - .L_28)
.L_28:
        /*0090*/ 	.word	0x00000008
.L_29:


//--------------------- .nv.callgraph             --------------------------
	.section	.nv.callgraph,"",@"SHT_CUDA_CALLGRAPH"
	.align	4
	.sectionentsize	8
	.align		4
        /*0000*/ 	.word	0x00000000
	.align		4
        /*0004*/ 	.word	0xffffffff
	.align		4
        /*0008*/ 	.word	0x00000000
	.align		4
        /*000c*/ 	.word	0xfffffffe
	.align		4
        /*0010*/ 	.word	0x00000000
	.align		4
        /*0014*/ 	.word	0xfffffffd
	.align		4
        /*0018*/ 	.word	0x00000000
	.align		4
        /*001c*/ 	.word	0xfffffffc


//--------------------- .text.triton_mm           --------------------------
	.section	.text.triton_mm,"ax",@progbits
	.sectionflags	@"SHF_BARRIERS=1"
	.align	128
        .global         triton_mm
        .type           triton_mm,@function
        .size           triton_mm,(.L_x_2 - triton_mm)
        .other          triton_mm,@"STO_CUDA_ENTRY STV_DEFAULT"
triton_mm:
.text.triton_mm:
[----:B------:R-:W1:Y:S01]  /*0000*/  LDC R1, c[0x0][0x28] ;  /* 0x00000a00ff017b82 */ /* 0x000e620000000800 */
[----:B------:R-:W2:Y:S01]  /*0010*/  S2R R9, SR_CTAID.X ;  /* 0x0000000000097919 */ /* 0x000ea20000002500 */
[----:B------:R-:W-:-:S06]  /*0020*/  IMAD.MOV.U32 R5, RZ, RZ, -0x8 ;  /* 0xfffffff8ff057424 */ /* 0x000fcc00078e00ff */
[----:B------:R-:W3:Y:S01]  /*0030*/  LDC R21, c[0x0][0x228] ;  /* 0x00008a00ff157b82 */ /* 0x000ee20000000800 */
[----:B------:R-:W-:Y:S01]  /*0040*/  ULDC.64 UR4, c[0x0][0x210] ;  /* 0x0000840000047ab9 */ /* 0x000fe20000000a00 */
[----:B------:R-:W-:Y:S01]  /*0050*/  ULDC.64 UR26, c[0x0][0x208] ;  /* 0x00008200001a7ab9 */ /* 0x000fe20000000a00 */
[----:B------:R-:W-:Y:S02]  /*0060*/  CS2R R28, SRZ ;  /* 0x00000000001c7805 */ /* 0x000fe4000001ff00 */
[----:B------:R-:W-:Y:S02]  /*0070*/  CS2R R34, SRZ ;  /* 0x0000000000227805 */ /* 0x000fe4000001ff00 */
[----:B------:R-:W-:Y:S02]  /*0080*/  CS2R R36, SRZ ;  /* 0x0000000000247805 */ /* 0x000fe4000001ff00 */
[----:B------:R-:W-:Y:S01]  /*0090*/  CS2R R38, SRZ ;  /* 0x0000000000267805 */ /* 0x000fe2000001ff00 */
[----:B------:R-:W-:Y:S01]  /*00a0*/  UMOV UR23, 0x1 ;  /* 0x0000000100177882 */ /* 0x000fe20000000000 */
[----:B------:R-:W4:Y:S01]  /*00b0*/  S2UR UR22, SR_CgaCtaId ;  /* 0x00000000001679c3 */ /* 0x000f220000008800 */
[----:B------:R-:W-:Y:S01]  /*00c0*/  UMOV UR24, 0xffffffff ;  /* 0xffffffff00187882 */ /* 0x000fe20000000000 */
[----:B------:R-:W-:-:S06]  /*00d0*/  UMOV UR25, 0xffffffc0 ;  /* 0xffffffc000197882 */ /* 0x000fcc0000000000 */
[----:B------:R-:W5:Y:S01]  /*00e0*/  LDC.64 R12, c[0x0][0x218] ;  /* 0x00008600ff0c7b82 */ /* 0x000f620000000a00 */
[----:B---3--:R-:W-:Y:S02]  /*00f0*/  IMAD R21, R21, 0xc00, RZ ;  /* 0x00000c0015157824 */ /* 0x008fe400078e02ff */
[----:B--2---:R-:W-:Y:S01]  /*0100*/  IMAD.HI R0, R9, 0x2aaaaaab, RZ ;  /* 0x2aaaaaab09007827 */ /* 0x004fe200078e02ff */
[----:B------:R-:W-:-:S04]  /*0110*/  IABS R8, R9 ;  /* 0x0000000900087213 */ /* 0x000fc80000000000 */
[----:B------:R-:W-:-:S04]  /*0120*/  SHF.R.U32.HI R3, RZ, 0x1f, R0 ;  /* 0x0000001fff037819 */ /* 0x000fc80000011600 */
[----:B------:R-:W-:-:S05]  /*0130*/  LEA.HI.SX32 R4, R0, R3, 0x1a ;  /* 0x0000000300047211 */ /* 0x000fca00078fd2ff */
[----:B------:R-:W-:-:S05]  /*0140*/  IMAD R0, R4, R5, 0x40 ;  /* 0x0000004004007424 */ /* 0x000fca00078e0205 */
[----:B------:R-:W-:-:S04]  /*0150*/  VIMNMX R5, R0, 0x8, PT ;  /* 0x0000000800057848 */ /* 0x000fc80003fe0100 */
[-C--:B------:R-:W-:Y:S02]  /*0160*/  IABS R11, R5.reuse ;  /* 0x00000005000b7213 */ /* 0x080fe40000000000 */
[----:B------:R-:W-:Y:S02]  /*0170*/  IABS R10, R5 ;  /* 0x00000005000a7213 */ /* 0x000fe40000000000 */
[----:B------:R-:W2:Y:S08]  /*0180*/  I2F.RP R0, R11 ;  /* 0x0000000b00007306 */ /* 0x000eb00000209400 */
[----:B--2---:R-:W2:Y:S02]  /*0190*/  MUFU.RCP R0, R0 ;  /* 0x0000000000007308 */ /* 0x004ea40000001000 */
[----:B--2---:R-:W-:-:S06]  /*01a0*/  VIADD R2, R0, 0xffffffe ;  /* 0x0ffffffe00027836 */ /* 0x004fcc0000000000 */
[----:B------:R2:W3:Y:S02]  /*01b0*/  F2I.FTZ.U32.TRUNC.NTZ R3, R2 ;  /* 0x0000000200037305 */ /* 0x0004e4000021f000 */
[----:B--2---:R-:W-:Y:S02]  /*01c0*/  IMAD.MOV.U32 R2, RZ, RZ, RZ ;  /* 0x000000ffff027224 */ /* 0x004fe400078e00ff */
[----:B---3--:R-:W-:-:S04]  /*01d0*/  IMAD.MOV R6, RZ, RZ, -R3 ;  /* 0x000000ffff067224 */ /* 0x008fc800078e0a03 */
[----:B------:R-:W-:Y:S02]  /*01e0*/  IMAD R7, R6, R11, RZ ;  /* 0x0000000b06077224 */ /* 0x000fe400078e02ff */
[----:B------:R-:W-:Y:S02]  /*01f0*/  IMAD R6, R4, -0x180, R9 ;  /* 0xfffffe8004067824 */ /* 0x000fe400078e0209 */
[----:B------:R-:W-:-:S03]  /*0200*/  IMAD.HI.U32 R3, R3, R7, R2 ;  /* 0x0000000703037227 */ /* 0x000fc600078e0002 */
[----:B------:R-:W-:Y:S01]  /*0210*/  IABS R0, R6 ;  /* 0x0000000600007213 */ /* 0x000fe20000000000 */
[----:B------:R-:W-:Y:S01]  /*0220*/  IMAD.MOV.U32 R7, RZ, RZ, R8 ;  /* 0x000000ffff077224 */ /* 0x000fe200078e0008 */
[----:B------:R-:W-:Y:S01]  /*0230*/  LOP3.LUT R6, R6, R5, RZ, 0x3c, !PT ;  /* 0x0000000506067212 */ /* 0x000fe200078e3cff */
[----:B------:R-:W-:Y:S02]  /*0240*/  IMAD.MOV R8, RZ, RZ, -R10 ;  /* 0x000000ffff087224 */ /* 0x000fe400078e0a0a */
[----:B------:R-:W-:Y:S01]  /*0250*/  IMAD.MOV.U32 R10, RZ, RZ, R0 ;  /* 0x000000ffff0a7224 */ /* 0x000fe200078e0000 */
[----:B------:R-:W-:Y:S01]  /*0260*/  ISETP.GE.AND P2, PT, R6, RZ, PT ;  /* 0x000000ff0600720c */ /* 0x000fe20003f46270 */
[----:B------:R-:W-:-:S04]  /*0270*/  IMAD.HI.U32 R0, R3, R7, RZ ;  /* 0x0000000703007227 */ /* 0x000fc800078e00ff */
[----:B------:R-:W-:-:S04]  /*0280*/  IMAD.HI.U32 R3, R3, R10, RZ ;  /* 0x0000000a03037227 */ /* 0x000fc800078e00ff */
[-C--:B------:R-:W-:Y:S02]  /*0290*/  IMAD R2, R0, R8.reuse, R7 ;  /* 0x0000000800027224 */ /* 0x080fe400078e0207 */
[----:B------:R-:W-:Y:S01]  /*02a0*/  IMAD R7, R3, R8, R10 ;  /* 0x0000000803077224 */ /* 0x000fe200078e020a */
[----:B------:R-:W2:Y:S02]  /*02b0*/  S2R R0, SR_TID.X ;  /* 0x0000000000007919 */ /* 0x000ea40000002100 */
[C---:B------:R-:W-:Y:S02]  /*02c0*/  ISETP.GT.U32.AND P1, PT, R11.reuse, R2, PT ;  /* 0x000000020b00720c */ /* 0x040fe40003f24070 */
[----:B------:R-:W-:-:S11]  /*02d0*/  ISETP.GT.U32.AND P0, PT, R11, R7, PT ;  /* 0x000000070b00720c */ /* 0x000fd60003f04070 */
[--C-:B------:R-:W-:Y:S01]  /*02e0*/  @!P1 IMAD.IADD R2, R2, 0x1, -R11.reuse ;  /* 0x0000000102029824 */ /* 0x100fe200078e0a0b */
[----:B------:R-:W-:Y:S01]  /*02f0*/  ISETP.GE.AND P1, PT, R9, RZ, PT ;  /* 0x000000ff0900720c */ /* 0x000fe20003f26270 */
[----:B------:R-:W-:Y:S02]  /*0300*/  @!P0 IMAD.IADD R7, R7, 0x1, -R11 ;  /* 0x0000000107078824 */ /* 0x000fe400078e0a0b */
[----:B------:R-:W-:Y:S01]  /*0310*/  @!P0 VIADD R3, R3, 0x1 ;  /* 0x0000000103038836 */ /* 0x000fe20000000000 */
[----:B------:R-:W-:Y:S02]  /*0320*/  ISETP.GT.U32.AND P4, PT, R11, R2, PT ;  /* 0x000000020b00720c */ /* 0x000fe40003f84070 */
[----:B------:R-:W-:Y:S02]  /*0330*/  ISETP.GE.U32.AND P3, PT, R7, R11, PT ;  /* 0x0000000b0700720c */ /* 0x000fe40003f66070 */
[----:B------:R-:W-:Y:S02]  /*0340*/  ISETP.NE.AND P0, PT, R5, RZ, PT ;  /* 0x000000ff0500720c */ /* 0x000fe40003f05270 */
[----:B------:R-:W-:-:S02]  /*0350*/  LOP3.LUT R5, RZ, R5, RZ, 0x33, !PT ;  /* 0x00000005ff057212 */ /* 0x000fc400078e33ff */
[----:B--2---:R-:W-:-:S05]  /*0360*/  SHF.R.U32.HI R7, RZ, 0x3, R0 ;  /* 0x00000003ff077819 */ /* 0x004fca0000011600 */
[----:B------:R-:W-:Y:S02]  /*0370*/  @!P4 IMAD.IADD R2, R2, 0x1, -R11 ;  /* 0x000000010202c824 */ /* 0x000fe400078e0a0b */
[----:B------:R-:W-:Y:S01]  /*0380*/  @P3 VIADD R3, R3, 0x1 ;  /* 0x0000000103033836 */ /* 0x000fe20000000000 */
[----:B------:R-:W-:Y:S01]  /*0390*/  SGXT.U32 R7, R7, 0x5 ;  /* 0x000000050707781a */ /* 0x000fe20000000000 */
[----:B------:R-:W-:Y:S01]  /*03a0*/  @!P1 IMAD.MOV R2, RZ, RZ, -R2 ;  /* 0x000000ffff029224 */ /* 0x000fe200078e0a02 */
[----:B------:R-:W2:Y:S01]  /*03b0*/  LDC.64 R10, c[0x0][0x210] ;  /* 0x00008400ff0a7b82 */ /* 0x000ea20000000a00 */
[----:B------:R-:W-:-:S03]  /*03c0*/  IMAD.MOV.U32 R6, RZ, RZ, R3 ;  /* 0x000000ffff067224 */ /* 0x000fc600078e0003 */
[----:B------:R-:W-:Y:S01]  /*03d0*/  SEL R3, R5, R2, !P0 ;  /* 0x0000000205037207 */ /* 0x000fe20004000000 */
[----:B------:R-:W-:-:S04]  /*03e0*/  @!P2 IMAD.MOV R6, RZ, RZ, -R6 ;  /* 0x000000ffff06a224 */ /* 0x000fc800078e0a06 */
[----:B------:R-:W-:Y:S01]  /*03f0*/  IMAD R3, R4, 0x8, R3 ;  /* 0x0000000804037824 */ /* 0x000fe200078e0203 */
[----:B------:R-:W-:Y:S01]  /*0400*/  SEL R4, R5, R6, !P0 ;  /* 0x0000000605047207 */ /* 0x000fe20004000000 */
[----:B------:R-:W-:-:S03]  /*0410*/  IMAD.SHL.U32 R5, R0, 0x8, RZ ;  /* 0x0000000800057824 */ /* 0x000fc600078e00ff */
[----:B------:R-:W-:Y:S01]  /*0420*/  SHF.R.S32.HI R6, RZ, 0x19, R3 ;  /* 0x00000019ff067819 */ /* 0x000fe20000011403 */
[----:B------:R-:W-:Y:S01]  /*0430*/  IMAD.SHL.U32 R3, R3, 0x40, RZ ;  /* 0x0000004003037824 */ /* 0x000fe200078e00ff */
[----:B------:R-:W-:Y:S01]  /*0440*/  LOP3.LUT R23, R5, 0x38, R0, 0x48, !PT ;  /* 0x0000003805177812 */ /* 0x000fe200078e4800 */
[----:B------:R-:W-:Y:S01]  /*0450*/  IMAD.SHL.U32 R4, R4, 0x40, RZ ;  /* 0x0000004004047824 */ /* 0x000fe200078e00ff */
[----:B------:R-:W-:Y:S02]  /*0460*/  SGXT R6, R6, 0x1 ;  /* 0x000000010606781a */ /* 0x000fe40000000200 */
[----:B------:R-:W-:Y:S02]  /*0470*/  LOP3.LUT R2, R3, 0x20, R7, 0xfe, !PT ;  /* 0x0000002003027812 */ /* 0x000fe400078efe07 */
[----:B------:R-:W-:Y:S02]  /*0480*/  LOP3.LUT R3, R3, R7, RZ, 0xfc, !PT ;  /* 0x0000000703037212 */ /* 0x000fe400078efcff */
[----:B------:R-:W-:-:S02]  /*0490*/  LEA.HI R9, R6, R2, RZ, 0xc ;  /* 0x0000000206097211 */ /* 0x000fc400078f60ff */
[----:B------:R-:W-:Y:S02]  /*04a0*/  LEA.HI R8, R6, R3, RZ, 0xc ;  /* 0x0000000306087211 */ /* 0x000fe400078f60ff */
[----:B------:R-:W-:Y:S02]  /*04b0*/  LOP3.LUT R9, R9, 0x3ff000, RZ, 0xc0, !PT ;  /* 0x003ff00009097812 */ /* 0x000fe400078ec0ff */
[----:B------:R-:W-:Y:S02]  /*04c0*/  LOP3.LUT R8, R8, 0x3ff000, RZ, 0xc0, !PT ;  /* 0x003ff00008087812 */ /* 0x000fe400078ec0ff */
[----:B------:R-:W-:Y:S01]  /*04d0*/  LOP3.LUT R6, R5, 0x38, RZ, 0xc0, !PT ;  /* 0x0000003805067812 */ /* 0x000fe200078ec0ff */
[----:B------:R-:W-:Y:S01]  /*04e0*/  IMAD.IADD R9, R2, 0x1, -R9 ;  /* 0x0000000102097824 */ /* 0x000fe200078e0a09 */
[----:B------:R-:W-:Y:S01]  /*04f0*/  LOP3.LUT R20, R4, R7, RZ, 0xfc, !PT ;  /* 0x0000000704147212 */ /* 0x000fe200078efcff */
[----:B------:R-:W-:Y:S01]  /*0500*/  IMAD.IADD R15, R3, 0x1, -R8 ;  /* 0x00000001030f7824 */ /* 0x000fe200078e0a08 */
[----:B------:R-:W-:Y:S01]  /*0510*/  LOP3.LUT R8, R7, 0x20, RZ, 0xfc, !PT ;  /* 0x0000002007087812 */ /* 0x000fe200078efcff */
[----:B------:R-:W-:Y:S01]  /*0520*/  IMAD R9, R9, 0xc00, R6 ;  /* 0x00000c0009097824 */ /* 0x000fe200078e0206 */
[----:B------:R-:W-:Y:S01]  /*0530*/  LOP3.LUT R22, R4, 0x20, R7, 0xfe, !PT ;  /* 0x0000002004167812 */ /* 0x000fe200078efe07 */
[----:B------:R-:W-:-:S04]  /*0540*/  IMAD.HI R18, R20, 0x2aaaaaab, RZ ;  /* 0x2aaaaaab14127827 */ /* 0x000fc800078e02ff */
[----:B------:R-:W-:Y:S01]  /*0550*/  IMAD R27, R15, 0xc00, R6 ;  /* 0x00000c000f1b7824 */ /* 0x000fe200078e0206 */
[----:B------:R-:W-:Y:S01]  /*0560*/  SHF.R.U32.HI R19, RZ, 0x1f, R18 ;  /* 0x0000001fff137819 */ /* 0x000fe20000011612 */
[----:B------:R-:W-:-:S04]  /*0570*/  IMAD.WIDE R16, R9, 0x2, RZ ;  /* 0x0000000209107825 */ /* 0x000fc800078e02ff */
[----:B------:R-:W-:-:S04]  /*0580*/  IMAD.WIDE R14, R27, 0x2, RZ ;  /* 0x000000021b0e7825 */ /* 0x000fc800078e02ff */
[--C-:B------:R-:W-:Y:S02]  /*0590*/  IMAD R7, R7, 0x40, R23.reuse ;  /* 0x0000004007077824 */ /* 0x100fe400078e0217 */
[----:B------:R-:W-:Y:S01]  /*05a0*/  IMAD R8, R8, 0x40, R23 ;  /* 0x0000004008087824 */ /* 0x000fe200078e0217 */
[----:B------:R-:W-:Y:S01]  /*05b0*/  LEA.HI R23, R18, R19, RZ, 0x17 ;  /* 0x0000001312177211 */ /* 0x000fe200078fb8ff */
[----:B------:R-:W-:-:S04]  /*05c0*/  IMAD.HI R24, R22, 0x2aaaaaab, RZ ;  /* 0x2aaaaaab16187827 */ /* 0x000fc800078e02ff */
[----:B------:R-:W-:Y:S01]  /*05d0*/  IMAD.WIDE R18, R21, 0x2, R14 ;  /* 0x0000000215127825 */ /* 0x000fe200078e020e */
[----:B------:R-:W-:-:S03]  /*05e0*/  SHF.R.U32.HI R25, RZ, 0x1f, R24 ;  /* 0x0000001fff197819 */ /* 0x000fc60000011618 */
[----:B------:R-:W-:Y:S01]  /*05f0*/  IMAD.WIDE R16, R21, 0x2, R16 ;  /* 0x0000000215107825 */ /* 0x000fe200078e0210 */
[----:B------:R-:W-:Y:S02]  /*0600*/  IADD3 R15, P2, R18, UR4, RZ ;  /* 0x00000004120f7c10 */ /* 0x000fe4000ff5e0ff */
[----:B------:R-:W-:Y:S01]  /*0610*/  LEA.HI R25, R24, R25, RZ, 0x17 ;  /* 0x0000001918197211 */ /* 0x000fe200078fb8ff */
[----:B------:R-:W-:Y:S01]  /*0620*/  IMAD R23, R23, -0xc00, R20 ;  /* 0xfffff40017177824 */ /* 0x000fe200078e0214 */
[----:B------:R-:W-:Y:S01]  /*0630*/  IADD3 R14, P0, R16, UR4, RZ ;  /* 0x00000004100e7c10 */ /* 0x000fe2000ff1e0ff */
[----:B--2---:R-:W-:Y:S01]  /*0640*/  IMAD.WIDE R20, R21, 0x2, R10 ;  /* 0x0000000215147825 */ /* 0x004fe200078e020a */
[----:B------:R-:W-:Y:S01]  /*0650*/  IADD3 R10, P3, R15, 0x100, RZ ;  /* 0x000001000f0a7810 */ /* 0x000fe20007f7e0ff */
[----:B------:R-:W-:Y:S01]  /*0660*/  UMOV UR4, 0x400 ;  /* 0x0000040000047882 */ /* 0x000fe20000000000 */
[----:B------:R-:W-:Y:S01]  /*0670*/  IADD3 R14, P1, R14, 0x100, RZ ;  /* 0x000001000e0e7810 */ /* 0x000fe20007f3e0ff */
[----:B----4-:R-:W-:Y:S01]  /*0680*/  UPRMT UR22, UR22, 0x654, UR4 ;  /* 0x0000065416167896 */ /* 0x010fe20008000004 */
[----:B------:R-:W-:Y:S01]  /*0690*/  IADD3.X R11, RZ, UR5, R19, P3, P2 ;  /* 0x00000005ff0b7c10 */ /* 0x000fe20009fe4413 */
[----:B------:R-:W-:Y:S01]  /*06a0*/  IMAD R25, R25, -0xc00, R22 ;  /* 0xfffff40019197824 */ /* 0x000fe200078e0216 */
[----:B------:R-:W-:Y:S01]  /*06b0*/  IADD3.X R15, RZ, UR5, R17, P1, P0 ;  /* 0x00000005ff0f7c10 */ /* 0x000fe20008fe0411 */
[----:B------:R-:W-:-:S02]  /*06c0*/  IMAD R19, R23, 0xc00, R6 ;  /* 0x00000c0017137824 */ /* 0x000fc400078e0206 */
[--C-:B------:R-:W-:Y:S01]  /*06d0*/  IMAD.WIDE R16, R27, 0x2, R20.reuse ;  /* 0x000000021b107825 */ /* 0x100fe200078e0214 */
[----:B------:R-:W-:Y:S02]  /*06e0*/  LEA R31, R7, UR22, 0x1 ;  /* 0x00000016071f7c11 */ /* 0x000fe4000f8e08ff */
[----:B------:R-:W-:Y:S01]  /*06f0*/  CS2R R26, SRZ ;  /* 0x00000000001a7805 */ /* 0x000fe2000001ff00 */
[----:B------:R-:W-:Y:S02]  /*0700*/  IMAD.WIDE R22, R9, 0x2, R20 ;  /* 0x0000000209167825 */ /* 0x000fe400078e0214 */
[----:B------:R-:W-:Y:S01]  /*0710*/  @!PT LDS RZ, [RZ] ;  /* 0x00000000fffff984 */ /* 0x000fe20000000800 */
[----:B------:R-:W-:Y:S01]  /*0720*/  @!PT LDS RZ, [RZ] ;  /* 0x00000000fffff984 */ /* 0x000fe20000000800 */
[----:B------:R-:W-:Y:S01]  /*0730*/  @!PT LDS RZ, [RZ] ;  /* 0x00000000fffff984 */ /* 0x000fe20000000800 */
[----:B------:R-:W-:Y:S02]  /*0740*/  LDGSTS.E.BYPASS.128 [R31], desc[UR26][R16.64] ;  /* 0x00000000101f7fae */ /* 0x000fe4000b901c5a */
[----:B------:R-:W-:Y:S02]  /*0750*/  IMAD R25, R25, 0xc00, R6 ;  /* 0x00000c0019197824 */ /* 0x000fe400078e0206 */
[----:B-1---5:R-:W-:Y:S01]  /*0760*/  IMAD.WIDE R20, R19, 0x2, R12 ;  /* 0x0000000213147825 */ /* 0x022fe200078e020c */
[----:B------:R-:W-:-:S03]  /*0770*/  LEA R19, R8, UR22, 0x1 ;  /* 0x0000001608137c11 */ /* 0x000fc6000f8e08ff */
[----:B------:R-:W-:Y:S01]  /*0780*/  IMAD.WIDE R32, R25, 0x2, R12 ;  /* 0x0000000219207825 */ /* 0x000fe200078e020c */
[----:B------:R-:W-:Y:S01]  /*0790*/  IADD3 R13, P1, R20, 0x100, RZ ;  /* 0x00000100140d7810 */ /* 0x000fe20007f3e0ff */
[----:B------:R-:W-:Y:S01]  /*07a0*/  LDGSTS.E.BYPASS.128 [R19], desc[UR26][R22.64] ;  /* 0x0000000016137fae */ /* 0x000fe2000b901c5a */
[----:B------:R-:W-:Y:S01]  /*07b0*/  CS2R R24, SRZ ;  /* 0x0000000000187805 */ /* 0x000fe2000001ff00 */
[----:B------:R-:W-:Y:S01]  /*07c0*/  IMAD.SHL.U32 R12, R0, 0x2, RZ ;  /* 0x00000002000c7824 */ /* 0x000fe200078e00ff */
[----:B------:R-:W-:Y:S01]  /*07d0*/  IADD3 R44, P0, R32, 0x100, RZ ;  /* 0x00000100202c7810 */ /* 0x000fe20007f1e0ff */
[----:B------:R-:W0:Y:S01]  /*07e0*/  LDGDEPBAR ;  /* 0x00000000000079af */ /* 0x000e220000000000 */
[----:B------:R-:W-:Y:S02]  /*07f0*/  IMAD.X R18, RZ, RZ, R21, P1 ;  /* 0x000000ffff127224 */ /* 0x000fe400008e0615 */
[----:B------:R-:W-:Y:S01]  /*0800*/  LOP3.LUT R12, R12, 0x100, RZ, 0xc0, !PT ;  /* 0x000001000c0c7812 */ /* 0x000fe200078ec0ff */
[----:B------:R-:W-:Y:S01]  /*0810*/  LDGSTS.E.BYPASS.128 [R31+0x6000], desc[UR26][R20.64] ;  /* 0x06000000141f7fae */ /* 0x000fe2000b901c5a */
[----:B------:R-:W-:-:S02]  /*0820*/  IMAD.X R9, RZ, RZ, R33, P0 ;  /* 0x000000ffff097224 */ /* 0x000fc400000e0621 */
[C---:B------:R-:W-:Y:S01]  /*0830*/  LOP3.LUT R40, R12.reuse, 0x2000002, RZ, 0xfc, !PT ;  /* 0x020000020c287812 */ /* 0x040fe200078efcff */
[----:B------:R-:W-:Y:S01]  /*0840*/  LDGSTS.E.BYPASS.128 [R19+0x6000], desc[UR26][R32.64] ;  /* 0x0600000020137fae */ /* 0x000fe2000b901c5a */
[----:B------:R-:W-:-:S03]  /*0850*/  LOP3.LUT R42, R12, 0x2000004, RZ, 0xfc, !PT ;  /* 0x020000040c2a7812 */ /* 0x000fc600078efcff */
[----:B------:R-:W0:Y:S01]  /*0860*/  LDGDEPBAR ;  /* 0x00000000000079af */ /* 0x000e220000000000 */
[----:B------:R-:W-:Y:S06]  /*0870*/  BAR.SYNC.DEFER_BLOCKING 0x0 ;  /* 0x0000000000007b1d */ /* 0x000fec0000010000 */
[----:B------:R-:W-:Y:S01]  /*0880*/  @!PT LDS RZ, [RZ] ;  /* 0x00000000fffff984 */ /* 0x000fe20000000800 */
[----:B------:R-:W-:Y:S01]  /*0890*/  @!PT LDS RZ, [RZ] ;  /* 0x00000000fffff984 */ /* 0x000fe20000000800 */
[----:B------:R-:W-:Y:S01]  /*08a0*/  @!PT LDS RZ, [RZ] ;  /* 0x00000000fffff984 */ /* 0x000fe20000000800 */
[----:B------:R-:W-:Y:S04]  /*08b0*/  LDGSTS.E.BYPASS.128 [R31+0x2000], desc[UR26][R16.64+0x80] ;  /* 0x02000080101f7fae */ /* 0x000fe8000b901c5a */
[----:B------:R1:W-:Y:S04]  /*08c0*/  LDGSTS.E.BYPASS.128 [R19+0x2000], desc[UR26][R22.64+0x80] ;  /* 0x0200008016137fae */ /* 0x0003e8000b901c5a */
[----:B------:R-:W0:Y:S04]  /*08d0*/  LDGDEPBAR ;  /* 0x00000000000079af */ /* 0x000e280000000000 */
[----:B------:R2:W-:Y:S04]  /*08e0*/  LDGSTS.E.BYPASS.128 [R31+0x8000], desc[UR26][R20.64+0x80] ;  /* 0x08000080141f7fae */ /* 0x0005e8000b901c5a */
[----:B------:R3:W-:Y:S01]  /*08f0*/  LDGSTS.E.BYPASS.128 [R19+0x8000], desc[UR26][R32.64+0x80] ;  /* 0x0800008020137fae */ /* 0x0007e2000b901c5a */
[----:B-1----:R-:W-:-:S02]  /*0900*/  LOP3.LUT R22, R12, 0x2000000, RZ, 0xfc, !PT ;  /* 0x020000000c167812 */ /* 0x002fc400078efcff */
[----:B------:R-:W-:Y:S01]  /*0910*/  LOP3.LUT R12, R12, 0x2000006, RZ, 0xfc, !PT ;  /* 0x020000060c0c7812 */ /* 0x000fe200078efcff */
[----:B------:R-:W0:Y:S01]  /*0920*/  LDGDEPBAR ;  /* 0x00000000000079af */ /* 0x000e220000000000 */
[----:B--2---:R-:W-:Y:S02]  /*0930*/  CS2R R30, SRZ ;  /* 0x00000000001e7805 */ /* 0x004fe4000001ff00 */
[--C-:B------:R-:W-:Y:S02]  /*0940*/  SHF.R.U32.HI R20, RZ, 0x3, R0.reuse ;  /* 0x00000003ff147819 */ /* 0x100fe40000011600 */
[----:B---3--:R-:W-:Y:S02]  /*0950*/  SHF.R.U32.HI R19, RZ, 0x5, R0 ;  /* 0x00000005ff137819 */ /* 0x008fe40000011600 */
[----:B------:R-:W-:Y:S02]  /*0960*/  CS2R R32, SRZ ;  /* 0x0000000000207805 */ /* 0x000fe4000001ff00 */
[----:B------:R-:W-:-:S07]  /*0970*/  LOP3.LUT R21, R19, 0x7fffffc, RZ, 0xc0, !PT ;  /* 0x07fffffc13157812 */ /* 0x000fce00078ec0ff */
.L_x_0:
[----:B------:R-:W-:Y:S01]  /*0980*/  UIADD3 UR24, UR24, 0x1, URZ ;  /* 0x0000000118187890 */ /* 0x000fe2000fffe03f */
[----:B-1----:R-:W-:Y:S01]  /*0990*/  IMAD.MOV.U32 R16, RZ, RZ, R22 ;  /* 0x000000ffff107224 */ /* 0x002fe200078e0016 */
[----:B------:R-:W-:Y:S01]  /*09a0*/  UMOV UR5, URZ ;  /* 0x0000003f00057c82 */ /* 0x000fe20008000000 */
[----:B------:R-:W-:Y:S01]  /*09b0*/  IMAD.MOV.U32 R23, RZ, RZ, 0x40000040 ;  /* 0x40000040ff177424 */ /* 0x000fe200078e00ff */
[----:B------:R-:W-:Y:S01]  /*09c0*/  UISETP.GE.AND UP0, UPT, UR24, 0x3, UPT ;  /* 0x000000031800788c */ /* 0x000fe2000bf06270 */
[----:B------:R-:W-:Y:S01]  /*09d0*/  IMAD.MOV.U32 R41, RZ, RZ, 0x40000040 ;  /* 0x40000040ff297424 */ /* 0x000fe200078e00ff */
[----:B------:R-:W-:-:S04]  /*09e0*/  DEPBAR.LE SB0, 0x2 ;  /* 0x000080800000791a */ /* 0x000fc80000000000 */
[----:B------:R-:W-:Y:S01]  /*09f0*/  USEL UR24, UR24, URZ, !UP0 ;  /* 0x0000003f18187287 */ /* 0x000fe2000c000000 */
[----:B------:R-:W-:Y:S01]  /*0a00*/  IMAD.MOV.U32 R43, RZ, RZ, 0x40000040 ;  /* 0x40000040ff2b7424 */ /* 0x000fe200078e00ff */
[----:B------:R-:W-:Y:S01]  /*0a10*/  BAR.SYNC.DEFER_BLOCKING 0x0 ;  /* 0x0000000000007b1d */ /* 0x000fe20000010000 */
[----:B------:R-:W-:Y:S02]  /*0a20*/  UIADD3 UR25, UR25, 0x40, URZ ;  /* 0x0000004019197890 */ /* 0x000fe4000fffe03f */
[----:B------:R-:W-:Y:S02]  /*0a30*/  ULEA UR6, UR24, UR22, 0xd ;  /* 0x0000001618067291 */ /* 0x000fe4000f8e683f */
[----:B------:R-:W-:Y:S02]  /*0a40*/  UIADD3 UR23, UR23, 0x1, URZ ;  /* 0x0000000117177890 */ /* 0x000fe4000fffe03f */
[----:B------:R-:W-:Y:S02]  /*0a50*/  UIADD3 UR4, UR6, 0x6000, URZ ;  /* 0x0000600006047890 */ /* 0x000fe4000fffe03f */
[----:B------:R-:W-:-:S02]  /*0a60*/  USHF.R.U32.HI UR6, URZ, 0x4, UR6 ;  /* 0x000000043f067899 */ /* 0x000fc40008011606 */
[----:B------:R-:W-:Y:S02]  /*0a70*/  USHF.R.U32.HI UR4, URZ, 0x4, UR4 ;  /* 0x000000043f047899 */ /* 0x000fe40008011604 */
[----:B------:R-:W-:Y:S02]  /*0a80*/  ULOP3.LUT UR6, UR6, 0x3fff, URZ, 0xc0, !UPT ;  /* 0x00003fff06067892 */ /* 0x000fe4000f8ec03f */
[----:B------:R-:W-:Y:S01]  /*0a90*/  ULOP3.LUT UR4, UR4, 0x3fff, URZ, 0xc0, !UPT ;  /* 0x00003fff04047892 */ /* 0x000fe2000f8ec03f */
[----:B------:R-:W-:Y:S01]  /*0aa0*/  UMOV UR12, 0x2000002 ;  /* 0x02000002000c7882 */ /* 0x000fe20000000000 */
[----:B------:R-:W-:Y:S01]  /*0ab0*/  UMOV UR13, 0x40000040 ;  /* 0x40000040000d7882 */ /* 0x000fe20000000000 */
[----:B------:R-:W-:Y:S01]  /*0ac0*/  UMOV UR8, 0x2000004 ;  /* 0x0200000400087882 */ /* 0x000fe20000000000 */
[----:B------:R-:W-:Y:S01]  /*0ad0*/  UMOV UR9, 0x40000040 ;  /* 0x4000004000097882 */ /* 0x000fe20000000000 */
[----:B------:R-:W-:Y:S02]  /*0ae0*/  UISETP.GE.AND UP1, UPT, UR23, 0x3, UPT ;  /* 0x000000031700788c */ /* 0x000fe4000bf26270 */
[----:B------:R-:W-:Y:S01]  /*0af0*/  UMOV UR7, UR4 ;  /* 0x0000000400077c82 */ /* 0x000fe20008000000 */
[----:B------:R-:W-:Y:S01]  /*0b00*/  WARPGROUP.ARRIVE ;  /* 0x00000000000079c5 */ /* 0x000fe20000000000 */
[----:B------:R-:W-:Y:S01]  /*0b10*/  IADD3 R16, P0, R16, UR7, RZ ;  /* 0x0000000710107c10 */ /* 0x000fe2000ff1e0ff */
[----:B------:R-:W-:Y:S01]  /*0b20*/  UMOV UR7, UR5 ;  /* 0x0000000500077c82 */ /* 0x000fe20008000000 */
[----:B------:R-:W-:-:S02]  /*0b30*/  USEL UR23, UR23, URZ, !UP1 ;  /* 0x0000003f17177287 */ /* 0x000fc4000c800000 */
[----:B------:R-:W-:Y:S01]  /*0b40*/  R2UR UR18, R16 ;  /* 0x00000000101272ca */ /* 0x000fe200000e0000 */
[----:B------:R-:W-:Y:S01]  /*0b50*/  IMAD.MOV.U32 R16, RZ, RZ, R40 ;  /* 0x000000ffff107224 */ /* 0x000fe200078e0028 */
[----:B------:R-:W-:Y:S01]  /*0b60*/  IADD3.X R17, R23, UR7, RZ, P0, !PT ;  /* 0x0000000717117c10 */ /* 0x000fe200087fe4ff */
[----:B------:R-:W-:-:S03]  /*0b70*/  UMOV UR7, UR4 ;  /* 0x0000000400077c82 */ /* 0x000fc60008000000 */
[----:B------:R-:W-:Y:S01]  /*0b80*/  IADD3 R16, P0, R16, UR7, RZ ;  /* 0x0000000710107c10 */ /* 0x000fe2000ff1e0ff */
[----:B------:R-:W-:Y:S01]  /*0b90*/  UMOV UR7, UR5 ;  /* 0x0000000500077c82 */ /* 0x000fe20008000000 */
[----:B------:R-:W-:Y:S02]  /*0ba0*/  R2UR UR19, R17 ;  /* 0x00000000111372ca */ /* 0x000fe400000e0000 */
        /* <DEDUP_REMOVED lines=9> */
[----:B------:R-:W-:-:S03]  /*0c40*/  IADD3.X R17, R43, UR7, RZ, P0, !PT ;  /* 0x000000072b117c10 */ /* 0x000fc600087fe4ff */
[----:B------:R-:W-:Y:S01]  /*0c50*/  IMAD.MOV.U32 R23, RZ, RZ, R16 ;  /* 0x000000ffff177224 */ /* 0x000fe200078e0010 */
[----:B------:R-:W-:Y:S01]  /*0c60*/  R2UR UR11, R17 ;  /* 0x00000000110b72ca */ /* 0x000fe200000e0000 */
[----:B------:R-:W1:Y:S01]  /*0c70*/  SHFL.IDX PT, R16, R21, RZ, 0x1f ;  /* 0x00001fff15107589 */ /* 0x000e6200000e0000 */
[----:B------:R-:W-:Y:S01]  /*0c80*/  IMAD.MOV.U32 R17, RZ, RZ, 0x40000040 ;  /* 0x40000040ff117424 */ /* 0x000fe200078e00ff */
[----:B-1----:R-:W-:-:S13]  /*0c90*/  R2UR UR7, R16 ;  /* 0x00000000100772ca */ /* 0x002fda00000e0000 */
[----:B------:R-:W-:-:S04]  /*0ca0*/  USHF.L.U32 UR7, UR7, 0x7, URZ ;  /* 0x0000000707077899 */ /* 0x000fc8000800063f */
[----:B------:R-:W-:-:S04]  /*0cb0*/  ULOP3.LUT UR7, UR7, 0x180, URZ, 0xc0, !UPT ;  /* 0x0000018007077892 */ /* 0x000fc8000f8ec03f */
[----:B------:R-:W-:-:S03]  /*0cc0*/  UIADD3 UR20, UP0, UR7, UR6, URZ ;  /* 0x0000000607147290 */ /* 0x000fc6000ff1e03f */
[----:B------:R-:W-:Y:S01]  /*0cd0*/  UMOV UR6, UR4 ;  /* 0x0000000400067c82 */ /* 0x000fe20008000000 */
[----:B------:R-:W-:Y:S01]  /*0ce0*/  UIADD3.X UR21, URZ, URZ, URZ, UP0, !UPT ;  /* 0x0000003f3f157290 */ /* 0x000fe200087fe43f */
[----:B------:R-:W-:Y:S01]  /*0cf0*/  IADD3 R16, P0, R23, UR6, RZ ;  /* 0x0000000617107c10 */ /* 0x000fe2000ff1e0ff */
[----:B------:R-:W-:Y:S02]  /*0d00*/  ULOP3.LUT UR16, UR20, 0x2000000, URZ, 0xfc, !UPT ;  /* 0x0200000014107892 */ /* 0x000fe4000f8efc3f */
[----:B------:R-:W-:Y:S01]  /*0d10*/  ULOP3.LUT UR17, UR21, 0x40000040, URZ, 0xfc, !UPT ;  /* 0x4000004015117892 */ /* 0x000fe2000f8efc3f */
[----:B------:R-:W-:Y:S01]  /*0d20*/  IADD3.X R17, R17, UR5, RZ, P0, !PT ;  /* 0x0000000511117c10 */ /* 0x000fe200087fe4ff */
[----:B------:R-:W-:Y:S01]  /*0d30*/  UIADD3.64 UR12, UR20, UR12, URZ ;  /* 0x0000000c140c7297 */ /* 0x000fe2000fffe03f */
[----:B------:R-:W-:Y:S01]  /*0d40*/  R2UR UR6, R16 ;  /* 0x00000000100672ca */ /* 0x000fe200000e0000 */
[----:B------:R-:W-:Y:S01]  /*0d50*/  UIADD3.64 UR8, UR20, UR8, URZ ;  /* 0x0000000814087297 */ /* 0x000fe2000fffe03f */
[----:B------:R-:W-:Y:S01]  /*0d60*/  R2UR UR7, R17 ;  /* 0x00000000110772ca */ /* 0x000fe200000e0000 */
[----:B------:R-:W-:Y:S01]  /*0d70*/  UMOV UR4, 0x2000006 ;  /* 0x0200000600047882 */ /* 0x000fe20000000000 */
[----:B------:R-:W-:Y:S01]  /*0d80*/  UMOV UR5, 0x40000040 ;  /* 0x4000004000057882 */ /* 0x000fe20000000000 */
[----:B------:R-:W-:Y:S01]  /*0d90*/  UISETP.GE.U32.AND UP0, UPT, UR25, 0xb80, UPT ;  /* 0x00000b801900788c */ /* 0x000fe2000bf06070 */
[----:B------:R-:W-:Y:S01]  /*0da0*/  HGMMA.64x32x16.F32.BF16 R24, gdesc[UR16], R24 ;  /* 0x00600000101879f0 */ /* 0x000fe20008701818 */
[----:B------:R-:W-:Y:S01]  /*0db0*/  UIADD3.64 UR4, UR20, UR4, URZ ;  /* 0x0000000414047297 */ /* 0x000fe2000fffe03f */
[----:B------:R-:W-:Y:S01]  /*0dc0*/  IMAD.MOV.U32 R16, RZ, RZ, R13 ;  /* 0x000000ffff107224 */ /* 0x000fe200078e000d */
[----:B------:R-:W-:Y:S01]  /*0dd0*/  IADD3 R13, P1, R13, 0x80, RZ ;  /* 0x000000800d0d7810 */ /* 0x000fe20007f3e0ff */
[----:B------:R-:W-:Y:S01]  /*0de0*/  IMAD.MOV.U32 R17, RZ, RZ, R18 ;  /* 0x000000ffff117224 */ /* 0x000fe200078e0012 */
[----:B------:R-:W-:Y:S01]  /*0df0*/  PLOP3.LUT P0, PT, PT, PT, UP0, 0x80, 0x0 ;  /* 0x000000000000781c */ /* 0x000fe20003f0f008 */
[----:B------:R-:W-:-:S02]  /*0e00*/  UISETP.GE.U32.AND UP0, UPT, UR25, 0xbc0, UPT ;  /* 0x00000bc01900788c */ /* 0x000fc4000bf06070 */
[----:B------:R-:W-:-:S04]  /*0e10*/  IMAD.X R18, RZ, RZ, R18, P1 ;  /* 0x000000ffff127224 */ /* 0x000fc800008e0612 */
[----:B------:R-:W-:Y:S01]  /*0e20*/  PLOP3.LUT P4, PT, PT, PT, UP0, 0x80, 0x0 ;  /* 0x000000000000781c */ /* 0x000fe20003f8f008 */
[----:B------:R-:W-:Y:S04]  /*0e30*/  HGMMA.64x32x16.F32.BF16 R24, gdesc[UR12], R24 ;  /* 0x006000000c1879f0 */ /* 0x000fe80008701818 */
[----:B------:R-:W-:Y:S04]  /*0e40*/  HGMMA.64x32x16.F32.BF16 R24, gdesc[UR8], R24 ;  /* 0x00600000081879f0 */ /* 0x000fe80008701818 */
[----:B------:R-:W-:Y:S01]  /*0e50*/  HGMMA.64x32x16.F32.BF16 R24, gdesc[UR4], R24, gsb0 ;  /* 0x00600000041879f0 */ /* 0x000fe20008001818 */
[----:B------:R-:W-:-:S06]  /*0e60*/  ULEA UR4, UR23, UR22, 0xd ;  /* 0x0000001617047291 */ /* 0x000fcc000f8e683f */
[----:B------:R-:W-:Y:S02]  /*0e70*/  LEA R41, R7, UR4, 0x1 ;  /* 0x0000000407297c11 */ /* 0x000fe4000f8e08ff */
[----:B------:R-:W-:Y:S01]  /*0e80*/  LEA R23, R8, UR4, 0x1 ;  /* 0x0000000408177c11 */ /* 0x000fe2000f8e08ff */
[----:B------:R-:W-:Y:S02]  /*0e90*/  WARPGROUP.DEPBAR.LE gsb0, 0x1 ;  /* 0x00008000000079c5 */ /* 0x000fe40000010100 */
[----:B------:R-:W-:Y:S06]  /*0ea0*/  BAR.SYNC.DEFER_BLOCKING 0x0 ;  /* 0x0000000000007b1d */ /* 0x000fec0000010000 */
[----:B------:R-:W-:Y:S01]  /*0eb0*/  @!PT LDS RZ, [RZ] ;  /* 0x00000000fffff984 */ /* 0x000fe20000000800 */
[----:B------:R-:W-:Y:S01]  /*0ec0*/  @!PT LDS RZ, [RZ] ;  /* 0x00000000fffff984 */ /* 0x000fe20000000800 */
[----:B------:R-:W-:Y:S01]  /*0ed0*/  @!PT LDS RZ, [RZ] ;  /* 0x00000000fffff984 */ /* 0x000fe20000000800 */
[----:B------:R1:W-:Y:S04]  /*0ee0*/  LDGSTS.E.BYPASS.128 [R41], desc[UR26][R10.64], !P0 ;  /* 0x000000000a297fae */ /* 0x0003e8000c101c5a */
[----:B------:R2:W-:Y:S04]  /*0ef0*/  LDGSTS.E.BYPASS.128 [R23], desc[UR26][R14.64], !P0 ;  /* 0x000000000e177fae */ /* 0x0005e8000c101c5a */
[----:B------:R-:W0:Y:S04]  /*0f00*/  LDGDEPBAR ;  /* 0x00000000000079af */ /* 0x000e280000000000 */
[----:B------:R3:W-:Y:S01]  /*0f10*/  LDGSTS.E.BYPASS.128 [R41+0x6000], desc[UR26][R16.64], !P0 ;  /* 0x0600000010297fae */ /* 0x0007e2000c101c5a */
[----:B-1----:R-:W-:-:S02]  /*0f20*/  IADD3 R10, P3, R10, 0x80, RZ ;  /* 0x000000800a0a7810 */ /* 0x002fc40007f7e0ff */
[----:B--2---:R-:W-:-:S03]  /*0f30*/  IADD3 R14, P2, R14, 0x80, RZ ;  /* 0x000000800e0e7810 */ /* 0x004fc60007f5e0ff */
[----:B------:R-:W-:Y:S02]  /*0f40*/  IMAD.X R11, RZ, RZ, R11, P3 ;  /* 0x000000ffff0b7224 */ /* 0x000fe400018e060b */
[----:B------:R-:W-:Y:S02]  /*0f50*/  IMAD.X R15, RZ, RZ, R15, P2 ;  /* 0x000000ffff0f7224 */ /* 0x000fe400010e060f */
[----:B---3--:R-:W-:Y:S02]  /*0f60*/  IMAD.MOV.U32 R16, RZ, RZ, R44 ;  /* 0x000000ffff107224 */ /* 0x008fe400078e002c */
[----:B------:R-:W-:-:S05]  /*0f70*/  IMAD.MOV.U32 R17, RZ, RZ, R9 ;  /* 0x000000ffff117224 */ /* 0x000fca00078e0009 */
[----:B------:R1:W-:Y:S01]  /*0f80*/  LDGSTS.E.BYPASS.128 [R23+0x6000], desc[UR26][R16.64], !P0 ;  /* 0x0600000010177fae */ /* 0x0003e2000c101c5a */
[----:B------:R-:W-:-:S03]  /*0f90*/  IADD3 R44, P0, R44, 0x80, RZ ;  /* 0x000000802c2c7810 */ /* 0x000fc60007f1e0ff */
[----:B------:R-:W0:Y:S02]  /*0fa0*/  LDGDEPBAR ;  /* 0x00000000000079af */ /* 0x000e240000000000 */
[----:B------:R-:W-:Y:S01]  /*0fb0*/  IMAD.X R9, RZ, RZ, R9, P0 ;  /* 0x000000ffff097224 */ /* 0x000fe200000e0609 */
[----:B------:R-:W-:Y:S07]  /*0fc0*/  @!P4 BRA `(.L_x_0) ;  /* 0xfffffff8006cc947 */ /* 0x000fee000383ffff */
[----:B------:R-:W-:Y:S02]  /*0fd0*/  WARPGROUP.DEPBAR.LE gsb0, 0x0 ;  /* 0x00008000000079c5 */ /* 0x000fe40000010000 */
[----:B------:R-:W-:-:S04]  /*0fe0*/  DEPBAR.LE SB0, 0x0 ;  /* 0x000080000000791a */ /* 0x000fc80000000000 */
[----:B------:R-:W-:Y:S01]  /*0ff0*/  IMAD.SHL.U32 R7, R20, 0x4, RZ ;  /* 0x0000000414077824 */ /* 0x000fe200078e00ff */
[----:B------:R-:W-:Y:S01]  /*1000*/  SHF.R.U32.HI R10, RZ, 0x2, R0 ;  /* 0x00000002ff0a7819 */ /* 0x000fe20000011600 */
[----:B------:R-:W-:Y:S01]  /*1010*/  IMAD.SHL.U32 R8, R19, 0x10, RZ ;  /* 0x0000001013087824 */ /* 0x000fe200078e00ff */
[----:B------:R-:W-:Y:S01]  /*1020*/  F2FP.BF16.F32.PACK_AB R24, R25, R24 ;  /* 0x000000181918723e */ /* 0x000fe200000010ff */
[----:B------:R-:W-:Y:S01]  /*1030*/  IMAD.SHL.U32 R19, R19, 0x4, RZ ;  /* 0x0000000413137824 */ /* 0x000fe200078e00ff */
[----:B------:R-:W-:Y:S02]  /*1040*/  LOP3.LUT R7, R7, 0x8, RZ, 0xc0, !PT ;  /* 0x0000000807077812 */ /* 0x000fe400078ec0ff */
[----:B------:R-:W-:Y:S02]  /*1050*/  LOP3.LUT R9, R8, 0x30, RZ, 0xc0, !PT ;  /* 0x0000003008097812 */ /* 0x000fe400078ec0ff */
[----:B------:R-:W-:Y:S02]  /*1060*/  LOP3.LUT R10, R7, 0x20, R10, 0xf8, !PT ;  /* 0x00000020070a7812 */ /* 0x000fe400078ef80a */
[----:B------:R-:W-:-:S02]  /*1070*/  LOP3.LUT R9, R9, 0xf, R0, 0xf8, !PT ;  /* 0x0000000f09097812 */ /* 0x000fc400078ef800 */
[----:B------:R-:W-:Y:S02]  /*1080*/  F2FP.BF16.F32.PACK_AB R25, R27, R26 ;  /* 0x0000001a1b19723e */ /* 0x000fe400000010ff */
[----:B------:R-:W-:Y:S01]  /*1090*/  F2FP.BF16.F32.PACK_AB R32, R33, R32 ;  /* 0x000000202120723e */ /* 0x000fe200000010ff */
[----:B------:R-:W-:Y:S01]  /*10a0*/  IMAD R9, R9, 0x48, R10 ;  /* 0x0000004809097824 */ /* 0x000fe200078e020a */
[----:B------:R-:W-:Y:S02]  /*10b0*/  F2FP.BF16.F32.PACK_AB R26, R29, R28 ;  /* 0x0000001c1d1a723e */ /* 0x000fe400000010ff */
[----:B------:R-:W-:Y:S02]  /*10c0*/  F2FP.BF16.F32.PACK_AB R27, R31, R30 ;  /* 0x0000001e1f1b723e */ /* 0x000fe400000010ff */
[----:B------:R-:W-:Y:S02]  /*10d0*/  F2FP.BF16.F32.PACK_AB R33, R35, R34 ;  /* 0x000000222321723e */ /* 0x000fe400000010ff */
[----:B------:R-:W-:Y:S01]  /*10e0*/  LEA R9, R9, UR22, 0x1 ;  /* 0x0000001609097c11 */ /* 0x000fe2000f8e08ff */
[----:B------:R-:W-:Y:S01]  /*10f0*/  BAR.SYNC.DEFER_BLOCKING 0x0 ;  /* 0x0000000000007b1d */ /* 0x000fe20000010000 */
[----:B------:R-:W-:-:S02]  /*1100*/  F2FP.BF16.F32.PACK_AB R34, R37, R36 ;  /* 0x000000242522723e */ /* 0x000fc400000010ff */
[----:B------:R-:W-:Y:S02]  /*1110*/  F2FP.BF16.F32.PACK_AB R35, R39, R38 ;  /* 0x000000262723723e */ /* 0x000fe400000010ff */
[----:B------:R-:W-:Y:S02]  /*1120*/  LOP3.LUT R19, R19, 0x1c, RZ, 0xc0, !PT ;  /* 0x0000001c13137812 */ /* 0x000fe400078ec0ff */
[----:B------:R-:W-:Y:S02]  /*1130*/  LOP3.LUT R0, R4, 0x38, R5, 0xf8, !PT ;  /* 0x0000003804007812 */ /* 0x000fe400078ef805 */
[----:B------:R-:W-:Y:S02]  /*1140*/  LOP3.LUT R19, R19, 0x3, R20, 0xf8, !PT ;  /* 0x0000000313137812 */ /* 0x000fe400078ef814 */
[----:B------:R-:W-:Y:S01]  /*1150*/  ISETP.GE.AND P0, PT, R0, 0xc00, PT ;  /* 0x00000c000000780c */ /* 0x000fe20003f06270 */
[----:B------:R-:W-:Y:S02]  /*1160*/  IMAD R5, R3, 0xc00, R0 ;  /* 0x00000c0003057824 */ /* 0x000fe400078e0200 */
[----:B------:R-:W-:Y:S01]  /*1170*/  IMAD R19, R19, 0x48, R6 ;  /* 0x0000004813137824 */ /* 0x000fe200078e0206 */
[----:B------:R-:W-:Y:S01]  /*1180*/  ISETP.LT.AND P1, PT, R3, 0x1000, !P0 ;  /* 0x000010000300780c */ /* 0x000fe20004721270 */
[----:B------:R-:W2:Y:S01]  /*1190*/  LDC.64 R6, c[0x0][0x220] ;  /* 0x00008800ff067b82 */ /* 0x000ea20000000a00 */
[----:B------:R-:W-:-:S02]  /*11a0*/  ISETP.LT.AND P0, PT, R2, 0x1000, !P0 ;  /* 0x000010000200780c */ /* 0x000fc40004701270 */
[----:B------:R-:W-:Y:S01]  /*11b0*/  LEA R19, R19, UR22, 0x1 ;  /* 0x0000001613137c11 */ /* 0x000fe2000f8e08ff */
[----:B------:R-:W-:Y:S04]  /*11c0*/  STSM.16.M88.4 [R9], R24 ;  /* 0x0000001809007844 */ /* 0x000fe80000000200 */
[----:B------:R-:W-:Y:S01]  /*11d0*/  STSM.16.M88.4 [R9+0x20], R32 ;  /* 0x0000202009007844 */ /* 0x000fe20000000200 */
[----:B------:R-:W-:Y:S01]  /*11e0*/  BAR.SYNC.DEFER_BLOCKING 0x0 ;  /* 0x0000000000007b1d */ /* 0x000fe20000010000 */
[----:B--2---:R-:W-:-:S05]  /*11f0*/  IMAD.WIDE R4, R5, 0x2, R6 ;  /* 0x0000000205047825 */ /* 0x004fca00078e0206 */
[----:B------:R-:W2:Y:S04]  /*1200*/  LDS.128 R12, [R19] ;  /* 0x00000000130c7984 */ /* 0x000ea80000000c00 */
[----:B--2---:R2:W-:Y:S01]  /*1210*/  @P1 STG.E.128 desc[UR26][R4.64], R12 ;  /* 0x0000000c04001986 */ /* 0x0045e2000c101d1a */
[----:B------:R-:W-:Y:S05]  /*1220*/  @!P0 EXIT ;  /* 0x000000000000894d */ /* 0x000fea0003800000 */
[----:B-1----:R-:W1:Y:S01]  /*1230*/  LDS.128 R16, [R19+0x1200] ;  /* 0x0012000013107984 */ /* 0x002e620000000c00 */
[----:B------:R-:W-:-:S04]  /*1240*/  IMAD R3, R2, 0xc00, R0 ;  /* 0x00000c0002037824 */ /* 0x000fc800078e0200 */
[----:B------:R-:W-:-:S05]  /*1250*/  IMAD.WIDE R6, R3, 0x2, R6 ;  /* 0x0000000203067825 */ /* 0x000fca00078e0206 */
[----:B-1----:R-:W-:Y:S01]  /*1260*/  STG.E.128 desc[UR26][R6.64], R16 ;  /* 0x0000001006007986 */ /* 0x002fe2000c101d1a */
[----:B------:R-:W-:Y:S05]  /*1270*/  EXIT ;  /* 0x000000000000794d */ /* 0x000fea0003800000 */
.L_x_1:
[----:B------:R-:W-:-:S00]  /*1280*/  BRA `(.L_x_1) ;  /* 0xfffffffc00fc7947 */ /* 0x000fc0000383ffff */
[----:B------:R-:W-:-:S00]  /*1290*/  NOP ;  /* 0x0000000000007918 */ /* 0x000fc00000000000 */
        /* <DEDUP_REMOVED lines=14> */
.L_x_2:


//--------------------- .nv.shared.triton_mm      --------------------------
	.section	.nv.shared.triton_mm,"aw",@nobits
	.sectionflags	@""
	.align	16
	.zero		1024


//--------------------- .nv.constant0.triton_mm   --------------------------
	.section	.nv.constant0.triton_mm,"a",@progbits
	.sectionflags	@""
	.align	4
.nv.constant0.triton_mm:
	.zero		556
